//
// Generated by NVIDIA NVVM Compiler
//
// Compiler Build ID: CL-36424714
// Cuda compilation tools, release 13.0, V13.0.88
// Based on NVVM 20.0.0
//

.version 9.0
.target sm_100
.address_size 64

	// .globl	_Z12trivial_racePiS_

.visible .entry _Z12trivial_racePiS_(
	.param .u64 .ptr .align 1 _Z12trivial_racePiS__param_0,
	.param .u64 .ptr .align 1 _Z12trivial_racePiS__param_1
)
{
	.reg .b32 	%r<2>;
	.reg .b64 	%rd<3>;

	ld.param.u64 	%rd1, [_Z12trivial_racePiS__param_0];
	cvta.to.global.u64 	%rd2, %rd1;
	mov.b32 	%r1, 1;
	st.global.u32 	[%rd2+4], %r1;
	bar.sync 	0;
	ret;

}


// ===== COMPILED SASS (sm_100) =====

	.target	sm_100

	.elftype	@"ET_EXEC"


//--------------------- .note.nv.tkinfo           --------------------------
	.section	.note.nv.tkinfo,"",@"SHT_NOTE"
	.sectionflags	@"SHF_NOTE_NV_TKINFO"
	.tkinfo
        /*0018*/ 	.word	0x00000002
        /*0030*/ 	.string	""
        /*0030*/ 	.string	"ptxas"
        /*0030*/ 	.string	"Cuda compilation tools, release 13.0, V13.0.88"
        /*0030*/ 	.string	"Build cuda_13.0.r13.0/compiler.36424714_0"
        /*0030*/ 	.string	"-arch sm_100 -m 64 "



//--------------------- .note.nv.cuinfo           --------------------------
	.section	.note.nv.cuinfo,"",@"SHT_NOTE"
	.sectionflags	@"SHF_NOTE_NV_CUINFO"
        /*0018*/ 	.short	0x0002
        /*001a*/ 	.short	0x0064
        /*001c*/ 	.short	0x0082
	.zero		2


//--------------------- .nv.info                  --------------------------
	.section	.nv.info,"",@"SHT_CUDA_INFO"
	.align	4


	//----- nvinfo : EIATTR_REGCOUNT
	.align		4
        /*0000*/ 	.byte	0x04, 0x2f
        /*0002*/ 	.short	(.L_1 - .L_0)
	.align		4
.L_0:
        /*0004*/ 	.word	index@(_Z12trivial_racePiS_)
        /*0008*/ 	.word	0x00000008


	//----- nvinfo : EIATTR_FRAME_SIZE
	.align		4
.L_1:
        /*000c*/ 	.byte	0x04, 0x11
        /*000e*/ 	.short	(.L_3 - .L_2)
	.align		4
.L_2:
        /*0010*/ 	.word	index@(_Z12trivial_racePiS_)
        /*0014*/ 	.word	0x00000000


	//----- nvinfo : EIATTR_MIN_STACK_SIZE
	.align		4
.L_3:
        /*0018*/ 	.byte	0x04, 0x12
        /*001a*/ 	.short	(.L_5 - .L_4)
	.align		4
.L_4:
        /*001c*/ 	.word	index@(_Z12trivial_racePiS_)
        /*0020*/ 	.word	0x00000000
.L_5:


//--------------------- .nv.compat                --------------------------
	.section	.nv.compat,"",@"SHT_CUDA_COMPAT_INFO"
	.align	4
        /*0000*/ 	.byte	0x02, 0x09, 0x00, 0x00, 0x02, 0x02, 0x01, 0x00, 0x02, 0x05, 0x05, 0x00, 0x03, 0x07, 0x01, 0x01
        /*0010*/ 	.byte	0x02, 0x03, 0x00, 0x00, 0x02, 0x06, 0x01, 0x00, 0x04, 0x0b, 0x08, 0x00, 0x09, 0x00, 0x00, 0x00
        /*0020*/ 	.byte	0x00, 0x00, 0x00, 0x00


//--------------------- .nv.info._Z12trivial_racePiS_ --------------------------
	.section	.nv.info._Z12trivial_racePiS_,"",@"SHT_CUDA_INFO"
	.sectionflags	@""
	.align	4


	//----- nvinfo : EIATTR_CUDA_API_VERSION
	.align		4
        /*0000*/ 	.byte	0x04, 0x37
        /*0002*/ 	.short	(.L_7 - .L_6)
.L_6:
        /*0004*/ 	.word	0x00000082


	//----- nvinfo : EIATTR_KPARAM_INFO
	.align		4
.L_7:
        /*0008*/ 	.byte	0x04, 0x17
        /*000a*/ 	.short	(.L_9 - .L_8)
.L_8:
        /*000c*/ 	.word	0x00000000
        /*0010*/ 	.short	0x0001
        /*0012*/ 	.short	0x0008
        /*0014*/ 	.byte	0x00, 0xf5, 0x21, 0x00


	//----- nvinfo : EIATTR_KPARAM_INFO
	.align		4
.L_9:
        /*0018*/ 	.byte	0x04, 0x17
        /*001a*/ 	.short	(.L_11 - .L_10)
.L_10:
        /*001c*/ 	.word	0x00000000
        /*0020*/ 	.short	0x0000
        /*0022*/ 	.short	0x0000
        /*0024*/ 	.byte	0x00, 0xf5, 0x21, 0x00


	//----- nvinfo : EIATTR_SPARSE_MMA_MASK
	.align		4
.L_11:
        /*0028*/ 	.byte	0x03, 0x50
        /*002a*/ 	.short	0x0000


	//----- nvinfo : EIATTR_MAXREG_COUNT
	.align		4
        /*002c*/ 	.byte	0x03, 0x1b
        /*002e*/ 	.short	0x00ff


	//----- nvinfo : EIATTR_NUM_BARRIERS
	.align		4
        /*0030*/ 	.byte	0x02, 0x4c
        /*0032*/ 	.byte	0x01
	.zero		1


	//----- nvinfo : EIATTR_MERCURY_ISA_VERSION
	.align		4
        /*0034*/ 	.byte	0x03, 0x5f
        /*0036*/ 	.short	0x0101


	//----- nvinfo : EIATTR_VRC_CTA_INIT_COUNT
	.align		4
        /*0038*/ 	.byte	0x02, 0x4a
	.zero		1
	.zero		1


	//----- nvinfo : EIATTR_EXIT_INSTR_OFFSETS
	.align		4
        /*003c*/ 	.byte	0x04, 0x1c
        /*003e*/ 	.short	(.L_13 - .L_12)


	//   ....[0]....
.L_12:
        /*0040*/ 	.word	0x00000060


	//----- nvinfo : EIATTR_CBANK_PARAM_SIZE
	.align		4
.L_13:
        /*0044*/ 	.byte	0x03, 0x19
        /*0046*/ 	.short	0x0010


	//----- nvinfo : EIATTR_PARAM_CBANK
	.align		4
        /*0048*/ 	.byte	0x04, 0x0a
        /*004a*/ 	.short	(.L_15 - .L_14)
	.align		4
.L_14:
        /*004c*/ 	.word	index@(.nv.constant0._Z12trivial_racePiS_)
        /*0050*/ 	.short	0x0380
        /*0052*/ 	.short	0x0010


	//----- nvinfo : EIATTR_SW_WAR
	.align		4
.L_15:
        /*0054*/ 	.byte	0x04, 0x36
        /*0056*/ 	.short	(.L_17 - .L_16)
.L_16:
        /*0058*/ 	.word	0x00000008
.L_17:


//--------------------- .nv.callgraph             --------------------------
	.section	.nv.callgraph,"",@"SHT_CUDA_CALLGRAPH"
	.align	4
	.sectionentsize	8
	.align		4
        /*0000*/ 	.word	0x00000000
	.align		4
        /*0004*/ 	.word	0xffffffff
	.align		4
        /*0008*/ 	.word	0x00000000
	.align		4
        /*000c*/ 	.word	0xfffffffe
	.align		4
        /*0010*/ 	.word	0x00000000
	.align		4
        /*0014*/ 	.word	0xfffffffd
	.align		4
        /*0018*/ 	.word	0x00000000
	.align		4
        /*001c*/ 	.word	0xfffffffc


//--------------------- .text._Z12trivial_racePiS_ --------------------------
	.section	.text._Z12trivial_racePiS_,"ax",@progbits
	.align	128
        .global         _Z12trivial_racePiS_
        .type           _Z12trivial_racePiS_,@function
        .size           _Z12trivial_racePiS_,(.L_x_1 - _Z12trivial_racePiS_)
        .other          _Z12trivial_racePiS_,@"STO_CUDA_ENTRY STV_DEFAULT"
_Z12trivial_racePiS_:
.text._Z12trivial_racePiS_:
[----:B------:R-:W-:Y:S08]  /*0000*/  LDC R1, c[0x0][0x37c] ;  /* 0x0000df00ff017b82 */ /* 0x000ff00000000800 */
[----:B------:R-:W0:Y:S01]  /*0010*/  LDC.64 R2, c[0x0][0x380] ;  /* 0x0000e000ff027b82 */ /* 0x000e220000000a00 */
[----:B------:R-:W0:Y:S01]  /*0020*/  LDCU.64 UR4, c[0x0][0x358] ;  /* 0x00006b00ff0477ac */ /* 0x000e220008000a00 */
[----:B------:R-:W-:-:S05]  /*0030*/  HFMA2 R5, -RZ, RZ, 0, 5.9604644775390625e-08 ;  /* 0x00000001ff057431 */ /* 0x000fca00000001ff */
[----:B0-----:R-:W-:Y:S01]  /*0040*/  STG.E desc[UR4][R2.64+0x4], R5 ;  /* 0x0000040502007986 */ /* 0x001fe2000c101904 */
[----:B------:R-:W-:Y:S06]  /*0050*/  BAR.SYNC.DEFER_BLOCKING 0x0 ;  /* 0x0000000000007b1d */ /* 0x000fec0000010000 */
[----:B------:R-:W-:Y:S05]  /*0060*/  EXIT ;  /* 0x000000000000794d */ /* 0x000fea0003800000 */
.L_x_0:
[----:B------:R-:W-:-:S00]  /*0070*/  BRA `(.L_x_0) ;  /* 0xfffffffc00fc7947 */ /* 0x000fc0000383ffff */
[----:B------:R-:W-:-:S00]  /*0080*/  NOP ;  /* 0x0000000000007918 */ /* 0x000fc00000000000 */
[----:B------:R-:W-:-:S00]  /*0090*/  NOP ;  /* 0x0000000000007918 */ /* 0x000fc00000000000 */
[----:B------:R-:W-:-:S00]  /*00a0*/  NOP ;  /* 0x0000000000007918 */ /* 0x000fc00000000000 */
[----:B------:R-:W-:-:S00]  /*00b0*/  NOP ;  /* 0x0000000000007918 */ /* 0x000fc00000000000 */
[----:B------:R-:W-:-:S00]  /*00c0*/  NOP ;  /* 0x0000000000007918 */ /* 0x000fc00000000000 */
[----:B------:R-:W-:-:S00]  /*00d0*/  NOP ;  /* 0x0000000000007918 */ /* 0x000fc00000000000 */
[----:B------:R-:W-:-:S00]  /*00e0*/  NOP ;  /* 0x0000000000007918 */ /* 0x000fc00000000000 */
[----:B------:R-:W-:-:S00]  /*00f0*/  NOP ;  /* 0x0000000000007918 */ /* 0x000fc00000000000 */
.L_x_1:


//--------------------- .nv.shared.reserved.0     --------------------------
	.section	.nv.shared.reserved.0,"aw",@nobits
	.weak		__nv_reservedSMEM_offset_0_alias
	.size		__nv_reservedSMEM_offset_0_alias, 0, 64
	.other		__nv_reservedSMEM_offset_0_alias,@"STO_CUDA_RESERVED_SHARED STV_DEFAULT"
__nv_reservedSMEM_offset_0_alias:
	.zero		0
	.zero		64


//--------------------- .nv.constant0._Z12trivial_racePiS_ --------------------------
	.section	.nv.constant0._Z12trivial_racePiS_,"a",@progbits
	.sectionflags	@""
	.align	4
.nv.constant0._Z12trivial_racePiS_:
	.zero		912


//--------------------- SYMBOLS --------------------------

	.type		.nv.reservedSmem.offset0,@object
	.size		.nv.reservedSmem.offset0,0x4
